//
// Generated by NVIDIA NVVM Compiler
//
// Compiler Build ID: CL-36424714
// Cuda compilation tools, release 13.0, V13.0.88
// Based on NVVM 20.0.0
//

.version 9.0
.target sm_100
.address_size 64

	// .globl	_Z22matrix_elementwise_addPdPKdi

.visible .entry _Z22matrix_elementwise_addPdPKdi(
	.param .u64 .ptr .align 1 _Z22matrix_elementwise_addPdPKdi_param_0,
	.param .u64 .ptr .align 1 _Z22matrix_elementwise_addPdPKdi_param_1,
	.param .u32 _Z22matrix_elementwise_addPdPKdi_param_2
)
{
	.reg .pred 	%p<2>;
	.reg .b32 	%r<6>;
	.reg .b64 	%rd<8>;
	.reg .b64 	%fd<4>;

	ld.param.u64 	%rd1, [_Z22matrix_elementwise_addPdPKdi_param_0];
	ld.param.u64 	%rd2, [_Z22matrix_elementwise_addPdPKdi_param_1];
	ld.param.u32 	%r2, [_Z22matrix_elementwise_addPdPKdi_param_2];
	mov.u32 	%r3, %ctaid.x;
	mov.u32 	%r4, %ntid.x;
	mov.u32 	%r5, %tid.x;
	mad.lo.s32 	%r1, %r3, %r4, %r5;
	setp.ge.s32 	%p1, %r1, %r2;
	@%p1 bra 	$L__BB0_2;
	cvta.to.global.u64 	%rd3, %rd1;
	cvta.to.global.u64 	%rd4, %rd2;
	mul.wide.s32 	%rd5, %r1, 8;
	add.s64 	%rd6, %rd3, %rd5;
	ld.global.f64 	%fd1, [%rd6];
	add.s64 	%rd7, %rd4, %rd5;
	ld.global.f64 	%fd2, [%rd7];
	add.f64 	%fd3, %fd1, %fd2;
	st.global.f64 	[%rd6], %fd3;
$L__BB0_2:
	ret;

}


// ===== COMPILED SASS (sm_100) =====

	.target	sm_100

	.elftype	@"ET_EXEC"


//--------------------- .note.nv.tkinfo           --------------------------
	.section	.note.nv.tkinfo,"",@"SHT_NOTE"
	.sectionflags	@"SHF_NOTE_NV_TKINFO"
	.tkinfo
        /*0018*/ 	.word	0x00000002
        /*0030*/ 	.string	""
        /*0030*/ 	.string	"ptxas"
        /*0030*/ 	.string	"Cuda compilation tools, release 13.0, V13.0.88"
        /*0030*/ 	.string	"Build cuda_13.0.r13.0/compiler.36424714_0"
        /*0030*/ 	.string	"-arch sm_100 -m 64 "



//--------------------- .note.nv.cuinfo           --------------------------
	.section	.note.nv.cuinfo,"",@"SHT_NOTE"
	.sectionflags	@"SHF_NOTE_NV_CUINFO"
        /*0018*/ 	.short	0x0002
        /*001a*/ 	.short	0x0064
        /*001c*/ 	.short	0x0082
	.zero		2


//--------------------- .nv.info                  --------------------------
	.section	.nv.info,"",@"SHT_CUDA_INFO"
	.align	4


	//----- nvinfo : EIATTR_REGCOUNT
	.align		4
        /*0000*/ 	.byte	0x04, 0x2f
        /*0002*/ 	.short	(.L_1 - .L_0)
	.align		4
.L_0:
        /*0004*/ 	.word	index@(_Z22matrix_elementwise_addPdPKdi)
        /*0008*/ 	.word	0x0000000a


	//----- nvinfo : EIATTR_FRAME_SIZE
	.align		4
.L_1:
        /*000c*/ 	.byte	0x04, 0x11
        /*000e*/ 	.short	(.L_3 - .L_2)
	.align		4
.L_2:
        /*0010*/ 	.word	index@(_Z22matrix_elementwise_addPdPKdi)
        /*0014*/ 	.word	0x00000000


	//----- nvinfo : EIATTR_MIN_STACK_SIZE
	.align		4
.L_3:
        /*0018*/ 	.byte	0x04, 0x12
        /*001a*/ 	.short	(.L_5 - .L_4)
	.align		4
.L_4:
        /*001c*/ 	.word	index@(_Z22matrix_elementwise_addPdPKdi)
        /*0020*/ 	.word	0x00000000
.L_5:


//--------------------- .nv.compat                --------------------------
	.section	.nv.compat,"",@"SHT_CUDA_COMPAT_INFO"
	.align	4
        /*0000*/ 	.byte	0x02, 0x09, 0x00, 0x00, 0x02, 0x02, 0x01, 0x00, 0x02, 0x05, 0x05, 0x00, 0x03, 0x07, 0x01, 0x01
        /*0010*/ 	.byte	0x02, 0x03, 0x00, 0x00, 0x02, 0x06, 0x01, 0x00, 0x04, 0x0b, 0x08, 0x00, 0x01, 0x00, 0x00, 0x00
        /*0020*/ 	.byte	0x00, 0x00, 0x00, 0x00


//--------------------- .nv.info._Z22matrix_elementwise_addPdPKdi --------------------------
	.section	.nv.info._Z22matrix_elementwise_addPdPKdi,"",@"SHT_CUDA_INFO"
	.sectionflags	@""
	.align	4


	//----- nvinfo : EIATTR_CUDA_API_VERSION
	.align		4
        /*0000*/ 	.byte	0x04, 0x37
        /*0002*/ 	.short	(.L_7 - .L_6)
.L_6:
        /*0004*/ 	.word	0x00000082


	//----- nvinfo : EIATTR_KPARAM_INFO
	.align		4
.L_7:
        /*0008*/ 	.byte	0x04, 0x17
        /*000a*/ 	.short	(.L_9 - .L_8)
.L_8:
        /*000c*/ 	.word	0x00000000
        /*0010*/ 	.short	0x0002
        /*0012*/ 	.short	0x0010
        /*0014*/ 	.byte	0x00, 0xf0, 0x11, 0x00


	//----- nvinfo : EIATTR_KPARAM_INFO
	.align		4
.L_9:
        /*0018*/ 	.byte	0x04, 0x17
        /*001a*/ 	.short	(.L_11 - .L_10)
.L_10:
        /*001c*/ 	.word	0x00000000
        /*0020*/ 	.short	0x0001
        /*0022*/ 	.short	0x0008
        /*0024*/ 	.byte	0x00, 0xf5, 0x21, 0x00


	//----- nvinfo : EIATTR_KPARAM_INFO
	.align		4
.L_11:
        /*0028*/ 	.byte	0x04, 0x17
        /*002a*/ 	.short	(.L_13 - .L_12)
.L_12:
        /*002c*/ 	.word	0x00000000
        /*0030*/ 	.short	0x0000
        /*0032*/ 	.short	0x0000
        /*0034*/ 	.byte	0x00, 0xf5, 0x21, 0x00


	//----- nvinfo : EIATTR_SPARSE_MMA_MASK
	.align		4
.L_13:
        /*0038*/ 	.byte	0x03, 0x50
        /*003a*/ 	.short	0x0000


	//----- nvinfo : EIATTR_MAXREG_COUNT
	.align		4
        /*003c*/ 	.byte	0x03, 0x1b
        /*003e*/ 	.short	0x00ff


	//----- nvinfo : EIATTR_MERCURY_ISA_VERSION
	.align		4
        /*0040*/ 	.byte	0x03, 0x5f
        /*0042*/ 	.short	0x0101


	//----- nvinfo : EIATTR_VRC_CTA_INIT_COUNT
	.align		4
        /*0044*/ 	.byte	0x02, 0x4a
	.zero		1
	.zero		1


	//----- nvinfo : EIATTR_EXIT_INSTR_OFFSETS
	.align		4
        /*0048*/ 	.byte	0x04, 0x1c
        /*004a*/ 	.short	(.L_15 - .L_14)


	//   ....[0]....
.L_14:
        /*004c*/ 	.word	0x00000070


	//   ....[1]....
        /*0050*/ 	.word	0x00000110


	//----- nvinfo : EIATTR_CBANK_PARAM_SIZE
	.align		4
.L_15:
        /*0054*/ 	.byte	0x03, 0x19
        /*0056*/ 	.short	0x0014


	//----- nvinfo : EIATTR_PARAM_CBANK
	.align		4
        /*0058*/ 	.byte	0x04, 0x0a
        /*005a*/ 	.short	(.L_17 - .L_16)
	.align		4
.L_16:
        /*005c*/ 	.word	index@(.nv.constant0._Z22matrix_elementwise_addPdPKdi)
        /*0060*/ 	.short	0x0380
        /*0062*/ 	.short	0x0014


	//----- nvinfo : EIATTR_SW_WAR
	.align		4
.L_17:
        /*0064*/ 	.byte	0x04, 0x36
        /*0066*/ 	.short	(.L_19 - .L_18)
.L_18:
        /*0068*/ 	.word	0x00000008
.L_19:


//--------------------- .nv.callgraph             --------------------------
	.section	.nv.callgraph,"",@"SHT_CUDA_CALLGRAPH"
	.align	4
	.sectionentsize	8
	.align		4
        /*0000*/ 	.word	0x00000000
	.align		4
        /*0004*/ 	.word	0xffffffff
	.align		4
        /*0008*/ 	.word	0x00000000
	.align		4
        /*000c*/ 	.word	0xfffffffe
	.align		4
        /*0010*/ 	.word	0x00000000
	.align		4
        /*0014*/ 	.word	0xfffffffd
	.align		4
        /*0018*/ 	.word	0x00000000
	.align		4
        /*001c*/ 	.word	0xfffffffc


//--------------------- .text._Z22matrix_elementwise_addPdPKdi --------------------------
	.section	.text._Z22matrix_elementwise_addPdPKdi,"ax",@progbits
	.align	128
        .global         _Z22matrix_elementwise_addPdPKdi
        .type           _Z22matrix_elementwise_addPdPKdi,@function
        .size           _Z22matrix_elementwise_addPdPKdi,(.L_x_1 - _Z22matrix_elementwise_addPdPKdi)
        .other          _Z22matrix_elementwise_addPdPKdi,@"STO_CUDA_ENTRY STV_DEFAULT"
_Z22matrix_elementwise_addPdPKdi:
.text._Z22matrix_elementwise_addPdPKdi:
[----:B------:R-:W-:Y:S01]  /*0000*/  LDC R1, c[0x0][0x37c] ;  /* 0x0000df00ff017b82 */ /* 0x000fe20000000800 */
[----:B------:R-:W0:Y:S07]  /*0010*/  S2R R0, SR_TID.X ;  /* 0x0000000000007919 */ /* 0x000e2e0000002100 */
[----:B------:R-:W0:Y:S01]  /*0020*/  S2UR UR4, SR_CTAID.X ;  /* 0x00000000000479c3 */ /* 0x000e220000002500 */
[----:B------:R-:W1:Y:S07]  /*0030*/  LDCU UR5, c[0x0][0x390] ;  /* 0x00007200ff0577ac */ /* 0x000e6e0008000800 */
[----:B------:R-:W0:Y:S02]  /*0040*/  LDC R5, c[0x0][0x360] ;  /* 0x0000d800ff057b82 */ /* 0x000e240000000800 */
[----:B0-----:R-:W-:-:S05]  /*0050*/  IMAD R5, R5, UR4, R0 ;  /* 0x0000000405057c24 */ /* 0x001fca000f8e0200 */
[----:B-1----:R-:W-:-:S13]  /*0060*/  ISETP.GE.AND P0, PT, R5, UR5, PT ;  /* 0x0000000505007c0c */ /* 0x002fda000bf06270 */
[----:B------:R-:W-:Y:S05]  /*0070*/  @P0 EXIT ;  /* 0x000000000000094d */ /* 0x000fea0003800000 */
[----:B------:R-:W0:Y:S01]  /*0080*/  LDC.64 R6, c[0x0][0x388] ;  /* 0x0000e200ff067b82 */ /* 0x000e220000000a00 */
[----:B------:R-:W1:Y:S07]  /*0090*/  LDCU.64 UR4, c[0x0][0x358] ;  /* 0x00006b00ff0477ac */ /* 0x000e6e0008000a00 */
[----:B------:R-:W2:Y:S01]  /*00a0*/  LDC.64 R2, c[0x0][0x380] ;  /* 0x0000e000ff027b82 */ /* 0x000ea20000000a00 */
[----:B0-----:R-:W-:-:S06]  /*00b0*/  IMAD.WIDE R6, R5, 0x8, R6 ;  /* 0x0000000805067825 */ /* 0x001fcc00078e0206 */
[----:B-1----:R-:W3:Y:S01]  /*00c0*/  LDG.E.64 R6, desc[UR4][R6.64] ;  /* 0x0000000406067981 */ /* 0x002ee2000c1e1b00 */
[----:B--2---:R-:W-:-:S05]  /*00d0*/  IMAD.WIDE R2, R5, 0x8, R2 ;  /* 0x0000000805027825 */ /* 0x004fca00078e0202 */
[----:B------:R-:W3:Y:S02]  /*00e0*/  LDG.E.64 R4, desc[UR4][R2.64] ;  /* 0x0000000402047981 */ /* 0x000ee4000c1e1b00 */
[----:B---3--:R-:W-:-:S07]  /*00f0*/  DADD R4, R4, R6 ;  /* 0x0000000004047229 */ /* 0x008fce0000000006 */
[----:B------:R-:W-:Y:S01]  /*0100*/  STG.E.64 desc[UR4][R2.64], R4 ;  /* 0x0000000402007986 */ /* 0x000fe2000c101b04 */
[----:B------:R-:W-:Y:S05]  /*0110*/  EXIT ;  /* 0x000000000000794d */ /* 0x000fea0003800000 */
.L_x_0:
[----:B------:R-:W-:-:S00]  /*0120*/  BRA `(.L_x_0) ;  /* 0xfffffffc00fc7947 */ /* 0x000fc0000383ffff */
[----:B------:R-:W-:-:S00]  /*0130*/  NOP ;  /* 0x0000000000007918 */ /* 0x000fc00000000000 */
        /* <DEDUP_REMOVED lines=12> */
.L_x_1:


//--------------------- .nv.shared.reserved.0     --------------------------
	.section	.nv.shared.reserved.0,"aw",@nobits
	.weak		__nv_reservedSMEM_offset_0_alias
	.size		__nv_reservedSMEM_offset_0_alias, 0, 64
	.other		__nv_reservedSMEM_offset_0_alias,@"STO_CUDA_RESERVED_SHARED STV_DEFAULT"
__nv_reservedSMEM_offset_0_alias:
	.zero		0
	.zero		64


//--------------------- .nv.constant0._Z22matrix_elementwise_addPdPKdi --------------------------
	.section	.nv.constant0._Z22matrix_elementwise_addPdPKdi,"a",@progbits
	.sectionflags	@""
	.align	4
.nv.constant0._Z22matrix_elementwise_addPdPKdi:
	.zero		916


//--------------------- SYMBOLS --------------------------

	.type		.nv.reservedSmem.offset0,@object
	.size		.nv.reservedSmem.offset0,0x4
